//
// Generated by NVIDIA NVVM Compiler
//
// Compiler Build ID: CL-36424714
// Cuda compilation tools, release 13.0, V13.0.88
// Based on NVVM 20.0.0
//

.version 9.0
.target sm_100
.address_size 64

	// .globl	_Z3addPiS_S_
.global .align 4 .b8 precalc_xorwow_matrix[102400];
.global .align 4 .b8 precalc_xorwow_offset_matrix[102400];
.global .align 4 .b8 mrg32k3aM1[2304];
.global .align 4 .b8 mrg32k3aM2[2304];
.global .align 4 .b8 mrg32k3aM1SubSeq[2016];
.global .align 4 .b8 mrg32k3aM2SubSeq[2016];
.global .align 4 .b8 mrg32k3aM1Seq[2304];
.global .align 4 .b8 mrg32k3aM2Seq[2304];
.const .align 8 .b8 __cr_lgamma_table[72];

.visible .entry _Z3addPiS_S_(
	.param .u64 .ptr .align 1 _Z3addPiS_S__param_0,
	.param .u64 .ptr .align 1 _Z3addPiS_S__param_1,
	.param .u64 .ptr .align 1 _Z3addPiS_S__param_2
)
{
	.reg .pred 	%p<3>;
	.reg .b32 	%r<13>;
	.reg .b64 	%rd<11>;

	ld.param.u64 	%rd4, [_Z3addPiS_S__param_0];
	ld.param.u64 	%rd5, [_Z3addPiS_S__param_1];
	ld.param.u64 	%rd6, [_Z3addPiS_S__param_2];
	mov.u32 	%r6, %tid.x;
	mov.u32 	%r7, %ctaid.x;
	mov.u32 	%r1, %ntid.x;
	mad.lo.s32 	%r12, %r7, %r1, %r6;
	setp.gt.s32 	%p1, %r12, 1289;
	@%p1 bra 	$L__BB0_3;
	mov.u32 	%r8, %nctaid.x;
	mul.lo.s32 	%r3, %r1, %r8;
	cvta.to.global.u64 	%rd1, %rd4;
	cvta.to.global.u64 	%rd2, %rd5;
	cvta.to.global.u64 	%rd3, %rd6;
$L__BB0_2:
	mul.wide.s32 	%rd7, %r12, 4;
	add.s64 	%rd8, %rd1, %rd7;
	ld.global.u32 	%r9, [%rd8];
	add.s64 	%rd9, %rd2, %rd7;
	ld.global.u32 	%r10, [%rd9];
	add.s32 	%r11, %r10, %r9;
	add.s64 	%rd10, %rd3, %rd7;
	st.global.u32 	[%rd10], %r11;
	add.s32 	%r12, %r12, %r3;
	setp.lt.s32 	%p2, %r12, 1290;
	@%p2 bra 	$L__BB0_2;
$L__BB0_3:
	ret;

}


// ===== COMPILED SASS (sm_100) =====

	.target	sm_100

	.elftype	@"ET_EXEC"


//--------------------- .note.nv.tkinfo           --------------------------
	.section	.note.nv.tkinfo,"",@"SHT_NOTE"
	.sectionflags	@"SHF_NOTE_NV_TKINFO"
	.tkinfo
        /*0018*/ 	.word	0x00000002
        /*0030*/ 	.string	""
        /*0030*/ 	.string	"ptxas"
        /*0030*/ 	.string	"Cuda compilation tools, release 13.0, V13.0.88"
        /*0030*/ 	.string	"Build cuda_13.0.r13.0/compiler.36424714_0"
        /*0030*/ 	.string	"-arch sm_100 -m 64 "



//--------------------- .note.nv.cuinfo           --------------------------
	.section	.note.nv.cuinfo,"",@"SHT_NOTE"
	.sectionflags	@"SHF_NOTE_NV_CUINFO"
        /*0018*/ 	.short	0x0002
        /*001a*/ 	.short	0x0064
        /*001c*/ 	.short	0x0082
	.zero		2


//--------------------- .nv.info                  --------------------------
	.section	.nv.info,"",@"SHT_CUDA_INFO"
	.align	4


	//----- nvinfo : EIATTR_REGCOUNT
	.align		4
        /*0000*/ 	.byte	0x04, 0x2f
        /*0002*/ 	.short	(.L_10 - .L_9)
	.align		4
.L_9:
        /*0004*/ 	.word	index@(_Z3addPiS_S_)
        /*0008*/ 	.word	0x00000014


	//----- nvinfo : EIATTR_FRAME_SIZE
	.align		4
.L_10:
        /*000c*/ 	.byte	0x04, 0x11
        /*000e*/ 	.short	(.L_12 - .L_11)
	.align		4
.L_11:
        /*0010*/ 	.word	index@(_Z3addPiS_S_)
        /*0014*/ 	.word	0x00000000


	//----- nvinfo : EIATTR_MIN_STACK_SIZE
	.align		4
.L_12:
        /*0018*/ 	.byte	0x04, 0x12
        /*001a*/ 	.short	(.L_14 - .L_13)
	.align		4
.L_13:
        /*001c*/ 	.word	index@(_Z3addPiS_S_)
        /*0020*/ 	.word	0x00000000
.L_14:


//--------------------- .nv.compat                --------------------------
	.section	.nv.compat,"",@"SHT_CUDA_COMPAT_INFO"
	.align	4
        /*0000*/ 	.byte	0x02, 0x09, 0x00, 0x00, 0x02, 0x02, 0x01, 0x00, 0x02, 0x05, 0x05, 0x00, 0x03, 0x07, 0x01, 0x01
        /*0010*/ 	.byte	0x02, 0x03, 0x00, 0x00, 0x02, 0x06, 0x01, 0x00, 0x04, 0x0b, 0x08, 0x00, 0x09, 0x00, 0x00, 0x00
        /*0020*/ 	.byte	0x00, 0x00, 0x00, 0x00


//--------------------- .nv.info._Z3addPiS_S_     --------------------------
	.section	.nv.info._Z3addPiS_S_,"",@"SHT_CUDA_INFO"
	.sectionflags	@""
	.align	4


	//----- nvinfo : EIATTR_CUDA_API_VERSION
	.align		4
        /*0000*/ 	.byte	0x04, 0x37
        /*0002*/ 	.short	(.L_16 - .L_15)
.L_15:
        /*0004*/ 	.word	0x00000082


	//----- nvinfo : EIATTR_KPARAM_INFO
	.align		4
.L_16:
        /*0008*/ 	.byte	0x04, 0x17
        /*000a*/ 	.short	(.L_18 - .L_17)
.L_17:
        /*000c*/ 	.word	0x00000000
        /*0010*/ 	.short	0x0002
        /*0012*/ 	.short	0x0010
        /*0014*/ 	.byte	0x00, 0xf5, 0x21, 0x00


	//----- nvinfo : EIATTR_KPARAM_INFO
	.align		4
.L_18:
        /*0018*/ 	.byte	0x04, 0x17
        /*001a*/ 	.short	(.L_20 - .L_19)
.L_19:
        /*001c*/ 	.word	0x00000000
        /*0020*/ 	.short	0x0001
        /*0022*/ 	.short	0x0008
        /*0024*/ 	.byte	0x00, 0xf5, 0x21, 0x00


	//----- nvinfo : EIATTR_KPARAM_INFO
	.align		4
.L_20:
        /*0028*/ 	.byte	0x04, 0x17
        /*002a*/ 	.short	(.L_22 - .L_21)
.L_21:
        /*002c*/ 	.word	0x00000000
        /*0030*/ 	.short	0x0000
        /*0032*/ 	.short	0x0000
        /*0034*/ 	.byte	0x00, 0xf5, 0x21, 0x00


	//----- nvinfo : EIATTR_SPARSE_MMA_MASK
	.align		4
.L_22:
        /*0038*/ 	.byte	0x03, 0x50
        /*003a*/ 	.short	0x0000


	//----- nvinfo : EIATTR_MAXREG_COUNT
	.align		4
        /*003c*/ 	.byte	0x03, 0x1b
        /*003e*/ 	.short	0x00ff


	//----- nvinfo : EIATTR_MERCURY_ISA_VERSION
	.align		4
        /*0040*/ 	.byte	0x03, 0x5f
        /*0042*/ 	.short	0x0101


	//----- nvinfo : EIATTR_VRC_CTA_INIT_COUNT
	.align		4
        /*0044*/ 	.byte	0x02, 0x4a
	.zero		1
	.zero		1


	//----- nvinfo : EIATTR_EXIT_INSTR_OFFSETS
	.align		4
        /*0048*/ 	.byte	0x04, 0x1c
        /*004a*/ 	.short	(.L_24 - .L_23)


	//   ....[0]....
.L_23:
        /*004c*/ 	.word	0x00000060


	//   ....[1]....
        /*0050*/ 	.word	0x00000170


	//----- nvinfo : EIATTR_CRS_STACK_SIZE
	.align		4
.L_24:
        /*0054*/ 	.byte	0x04, 0x1e
        /*0056*/ 	.short	(.L_26 - .L_25)
.L_25:
        /*0058*/ 	.word	0x00000000


	//----- nvinfo : EIATTR_CBANK_PARAM_SIZE
	.align		4
.L_26:
        /*005c*/ 	.byte	0x03, 0x19
        /*005e*/ 	.short	0x0018


	//----- nvinfo : EIATTR_PARAM_CBANK
	.align		4
        /*0060*/ 	.byte	0x04, 0x0a
        /*0062*/ 	.short	(.L_28 - .L_27)
	.align		4
.L_27:
        /*0064*/ 	.word	index@(.nv.constant0._Z3addPiS_S_)
        /*0068*/ 	.short	0x0380
        /*006a*/ 	.short	0x0018


	//----- nvinfo : EIATTR_SW_WAR
	.align		4
.L_28:
        /*006c*/ 	.byte	0x04, 0x36
        /*006e*/ 	.short	(.L_30 - .L_29)
.L_29:
        /*0070*/ 	.word	0x00000008
.L_30:


//--------------------- .nv.callgraph             --------------------------
	.section	.nv.callgraph,"",@"SHT_CUDA_CALLGRAPH"
	.align	4
	.sectionentsize	8
	.align		4
        /*0000*/ 	.word	0x00000000
	.align		4
        /*0004*/ 	.word	0xffffffff
	.align		4
        /*0008*/ 	.word	0x00000000
	.align		4
        /*000c*/ 	.word	0xfffffffe
	.align		4
        /*0010*/ 	.word	0x00000000
	.align		4
        /*0014*/ 	.word	0xfffffffd
	.align		4
        /*0018*/ 	.word	0x00000000
	.align		4
        /*001c*/ 	.word	0xfffffffc


//--------------------- .nv.constant4             --------------------------
	.section	.nv.constant4,"a",@progbits
	.align	8
	.align		8
.nv.constant4:
        /*0000*/ 	.dword	precalc_xorwow_matrix
	.align		8
        /*0008*/ 	.dword	precalc_xorwow_offset_matrix
	.align		8
        /*0010*/ 	.dword	mrg32k3aM1
	.align		8
        /*0018*/ 	.dword	mrg32k3aM2
	.align		8
        /*0020*/ 	.dword	mrg32k3aM1SubSeq
	.align		8
        /*0028*/ 	.dword	mrg32k3aM2SubSeq
	.align		8
        /*0030*/ 	.dword	mrg32k3aM1Seq
	.align		8
        /*0038*/ 	.dword	mrg32k3aM2Seq


//--------------------- .nv.constant3             --------------------------
	.section	.nv.constant3,"a",@progbits
	.align	8
.nv.constant3:
	.type		__cr_lgamma_table,@object
	.size		__cr_lgamma_table,(.L_8 - __cr_lgamma_table)
__cr_lgamma_table:
        /*0000*/ 	.byte	0x00, 0x00, 0x00, 0x00, 0x00, 0x00, 0x00, 0x00, 0x00, 0x00, 0x00, 0x00, 0x00, 0x00, 0x00, 0x00
        /*0010*/ 	.byte	0xef, 0x39, 0xfa, 0xfe, 0x42, 0x2e, 0xe6, 0x3f, 0x02, 0x20, 0x2a, 0xfa, 0x0b, 0xab, 0xfc, 0x3f
        /*0020*/ 	.byte	0xf9, 0x2c, 0x92, 0x7c, 0xa7, 0x6c, 0x09, 0x40, 0xc9, 0x79, 0x44, 0x3c, 0x64, 0x26, 0x13, 0x40
        /*0030*/ 	.byte	0xca, 0x01, 0xcf, 0x3a, 0x27, 0x51, 0x1a, 0x40, 0x30, 0xcc, 0x2d, 0xf3, 0xe1, 0x0c, 0x21, 0x40
        /*0040*/ 	.byte	0x0d, 0xb7, 0xfc, 0x82, 0x8e, 0x35, 0x25, 0x40
.L_8:


//--------------------- .text._Z3addPiS_S_        --------------------------
	.section	.text._Z3addPiS_S_,"ax",@progbits
	.align	128
        .global         _Z3addPiS_S_
        .type           _Z3addPiS_S_,@function
        .size           _Z3addPiS_S_,(.L_x_2 - _Z3addPiS_S_)
        .other          _Z3addPiS_S_,@"STO_CUDA_ENTRY STV_DEFAULT"
_Z3addPiS_S_:
.text._Z3addPiS_S_:
[----:B------:R-:W-:Y:S01]  /*0000*/  LDC R1, c[0x0][0x37c] ;  /* 0x0000df00ff017b82 */ /* 0x000fe20000000800 */
[----:B------:R-:W0:Y:S07]  /*0010*/  S2R R0, SR_TID.X ;  /* 0x0000000000007919 */ /* 0x000e2e0000002100 */
[----:B------:R-:W0:Y:S08]  /*0020*/  S2UR UR4, SR_CTAID.X ;  /* 0x00000000000479c3 */ /* 0x000e300000002500 */
[----:B------:R-:W0:Y:S02]  /*0030*/  LDC R15, c[0x0][0x360] ;  /* 0x0000d800ff0f7b82 */ /* 0x000e240000000800 */
[----:B0-----:R-:W-:-:S05]  /*0040*/  IMAD R0, R15, UR4, R0 ;  /* 0x000000040f007c24 */ /* 0x001fca000f8e0200 */
[----:B------:R-:W-:-:S13]  /*0050*/  ISETP.GT.AND P0, PT, R0, 0x509, PT ;  /* 0x000005090000780c */ /* 0x000fda0003f04270 */
[----:B------:R-:W-:Y:S05]  /*0060*/  @P0 EXIT ;  /* 0x000000000000094d */ /* 0x000fea0003800000 */
[----:B------:R-:W0:Y:S01]  /*0070*/  LDC.64 R12, c[0x0][0x390] ;  /* 0x0000e400ff0c7b82 */ /* 0x000e220000000a00 */
[----:B------:R-:W1:Y:S01]  /*0080*/  LDCU UR4, c[0x0][0x370] ;  /* 0x00006e00ff0477ac */ /* 0x000e620008000800 */
[----:B------:R-:W2:Y:S06]  /*0090*/  LDCU.64 UR6, c[0x0][0x358] ;  /* 0x00006b00ff0677ac */ /* 0x000eac0008000a00 */
[----:B------:R-:W3:Y:S08]  /*00a0*/  LDC.64 R8, c[0x0][0x380] ;  /* 0x0000e000ff087b82 */ /* 0x000ef00000000a00 */
[----:B------:R-:W4:Y:S01]  /*00b0*/  LDC.64 R10, c[0x0][0x388] ;  /* 0x0000e200ff0a7b82 */ /* 0x000f220000000a00 */
[----:B-1----:R-:W-:-:S07]  /*00c0*/  IMAD R15, R15, UR4, RZ ;  /* 0x000000040f0f7c24 */ /* 0x002fce000f8e02ff */
.L_x_0:
[----:B---3--:R-:W-:-:S04]  /*00d0*/  IMAD.WIDE R2, R0, 0x4, R8 ;  /* 0x0000000400027825 */ /* 0x008fc800078e0208 */
[C---:B----4-:R-:W-:Y:S02]  /*00e0*/  IMAD.WIDE R4, R0.reuse, 0x4, R10 ;  /* 0x0000000400047825 */ /* 0x050fe400078e020a */
[----:B--2---:R-:W2:Y:S04]  /*00f0*/  LDG.E R2, desc[UR6][R2.64] ;  /* 0x0000000602027981 */ /* 0x004ea8000c1e1900 */
[----:B------:R-:W2:Y:S01]  /*0100*/  LDG.E R5, desc[UR6][R4.64] ;  /* 0x0000000604057981 */ /* 0x000ea2000c1e1900 */
[----:B01----:R-:W-:Y:S01]  /*0110*/  IMAD.WIDE R6, R0, 0x4, R12 ;  /* 0x0000000400067825 */ /* 0x003fe200078e020c */
[----:B------:R-:W-:-:S04]  /*0120*/  IADD3 R0, PT, PT, R15, R0, RZ ;  /* 0x000000000f007210 */ /* 0x000fc80007ffe0ff */
[----:B------:R-:W-:Y:S02]  /*0130*/  ISETP.GE.AND P0, PT, R0, 0x50a, PT ;  /* 0x0000050a0000780c */ /* 0x000fe40003f06270 */
[----:B--2---:R-:W-:-:S05]  /*0140*/  IADD3 R17, PT, PT, R2, R5, RZ ;  /* 0x0000000502117210 */ /* 0x004fca0007ffe0ff */
[----:B------:R1:W-:Y:S06]  /*0150*/  STG.E desc[UR6][R6.64], R17 ;  /* 0x0000001106007986 */ /* 0x0003ec000c101906 */
[----:B------:R-:W-:Y:S05]  /*0160*/  @!P0 BRA `(.L_x_0) ;  /* 0xfffffffc00d88947 */ /* 0x000fea000383ffff */
[----:B------:R-:W-:Y:S05]  /*0170*/  EXIT ;  /* 0x000000000000794d */ /* 0x000fea0003800000 */
.L_x_1:
[----:B------:R-:W-:-:S00]  /*0180*/  BRA `(.L_x_1) ;  /* 0xfffffffc00fc7947 */ /* 0x000fc0000383ffff */
[----:B------:R-:W-:-:S00]  /*0190*/  NOP ;  /* 0x0000000000007918 */ /* 0x000fc00000000000 */
        /* <DEDUP_REMOVED lines=14> */
.L_x_2:


//--------------------- .nv.global.init           --------------------------
	.section	.nv.global.init,"aw",@progbits
	.align	4
.nv.global.init:
	.type		mrg32k3aM1SubSeq,@object
	.size		mrg32k3aM1SubSeq,(mrg32k3aM2SubSeq - mrg32k3aM1SubSeq)
mrg32k3aM1SubSeq:
        /*0000*/ 	.byte	0x0b, 0xcc, 0xee, 0x04, 0x73, 0x29, 0x8b, 0x6f, 0xf6, 0x53, 0x03, 0xf6, 0x23, 0xf6, 0xea, 0xda
        /* <DEDUP_REMOVED lines=125> */
	.type		mrg32k3aM2SubSeq,@object
	.size		mrg32k3aM2SubSeq,(mrg32k3aM1 - mrg32k3aM2SubSeq)
mrg32k3aM2SubSeq:
        /* <DEDUP_REMOVED lines=126> */
	.type		mrg32k3aM1,@object
	.size		mrg32k3aM1,(mrg32k3aM1Seq - mrg32k3aM1)
mrg32k3aM1:
        /* <DEDUP_REMOVED lines=144> */
	.type		mrg32k3aM1Seq,@object
	.size		mrg32k3aM1Seq,(mrg32k3aM2 - mrg32k3aM1Seq)
mrg32k3aM1Seq:
        /* <DEDUP_REMOVED lines=144> */
	.type		mrg32k3aM2,@object
	.size		mrg32k3aM2,(mrg32k3aM2Seq - mrg32k3aM2)
mrg32k3aM2:
        /* <DEDUP_REMOVED lines=144> */
	.type		mrg32k3aM2Seq,@object
	.size		mrg32k3aM2Seq,(precalc_xorwow_matrix - mrg32k3aM2Seq)
mrg32k3aM2Seq:
        /* <DEDUP_REMOVED lines=144> */
	.type		precalc_xorwow_matrix,@object
	.size		precalc_xorwow_matrix,(precalc_xorwow_offset_matrix - precalc_xorwow_matrix)
precalc_xorwow_matrix:
        /* <DEDUP_REMOVED lines=6400> */
	.type		precalc_xorwow_offset_matrix,@object
	.size		precalc_xorwow_offset_matrix,(.L_1 - precalc_xorwow_offset_matrix)
precalc_xorwow_offset_matrix:
        /* <DEDUP_REMOVED lines=6400> */
.L_1:


//--------------------- .nv.shared.reserved.0     --------------------------
	.section	.nv.shared.reserved.0,"aw",@nobits
	.weak		__nv_reservedSMEM_offset_0_alias
	.size		__nv_reservedSMEM_offset_0_alias, 0, 64
	.other		__nv_reservedSMEM_offset_0_alias,@"STO_CUDA_RESERVED_SHARED STV_DEFAULT"
__nv_reservedSMEM_offset_0_alias:
	.zero		0
	.zero		64


//--------------------- .nv.constant0._Z3addPiS_S_ --------------------------
	.section	.nv.constant0._Z3addPiS_S_,"a",@progbits
	.sectionflags	@""
	.align	4
.nv.constant0._Z3addPiS_S_:
	.zero		920


//--------------------- SYMBOLS --------------------------

	.type		.nv.reservedSmem.offset0,@object
	.size		.nv.reservedSmem.offset0,0x4
